	.headerflags	@"EF_CUDA_TEXMODE_UNIFIED EF_CUDA_64BIT_ADDRESS EF_CUDA_ACCELERATORS EF_CUDA_SM90 EF_CUDA_VIRTUAL_SM(EF_CUDA_SM90)"
	.elftype	@"ET_EXEC"


//--------------------- .nv.info                  --------------------------
	.section	.nv.info,"",@"SHT_CUDA_INFO"
	.align	4


	//----- nvinfo : EIATTR_REGCOUNT
	.align		4
        /*0000*/ 	.byte	0x04, 0x2f
        /*0002*/ 	.short	(.L_1 - .L_0)
	.align		4
.L_0:
        /*0004*/ 	.word	index@(triton_per_fused_mse_loss_0)
        /*0008*/ 	.word	0x00000010


	//----- nvinfo : EIATTR_MIN_STACK_SIZE
	.align		4
.L_1:
        /*000c*/ 	.byte	0x04, 0x12
        /*000e*/ 	.short	(.L_3 - .L_2)
	.align		4
.L_2:
        /*0010*/ 	.word	index@(triton_per_fused_mse_loss_0)
        /*0014*/ 	.word	0x00000000


	//----- nvinfo : EIATTR_FRAME_SIZE
	.align		4
.L_3:
        /*0018*/ 	.byte	0x04, 0x11
        /*001a*/ 	.short	(.L_5 - .L_4)
	.align		4
.L_4:
        /*001c*/ 	.word	index@(triton_per_fused_mse_loss_0)
        /*0020*/ 	.word	0x00000000


	//----- nvinfo : EIATTR_MIN_STACK_SIZE
	.align		4
.L_5:
        /*0024*/ 	.byte	0x04, 0x12
        /*0026*/ 	.short	(.L_7 - .L_6)
	.align		4
.L_6:
        /*0028*/ 	.word	index@(triton_per_fused_mse_loss_0)
        /*002c*/ 	.word	0x00000000
.L_7:


//--------------------- .nv.info.triton_per_fused_mse_loss_0 --------------------------
	.section	.nv.info.triton_per_fused_mse_loss_0,"",@"SHT_CUDA_INFO"
	.sectionflags	@""
	.align	4


	//----- nvinfo : EIATTR_CUDA_API_VERSION
	.align		4
        /*0000*/ 	.byte	0x04, 0x37
        /*0002*/ 	.short	(.L_9 - .L_8)
.L_8:
        /*0004*/ 	.word	0x0000007c


	//----- nvinfo : EIATTR_KPARAM_INFO
	.align		4
.L_9:
        /*0008*/ 	.byte	0x04, 0x17
        /*000a*/ 	.short	(.L_11 - .L_10)
.L_10:
        /*000c*/ 	.word	0x00000000
        /*0010*/ 	.short	0x0003
        /*0012*/ 	.short	0x0018
        /*0014*/ 	.byte	0x00, 0xf0, 0x11, 0x00


	//----- nvinfo : EIATTR_KPARAM_INFO
	.align		4
.L_11:
        /*0018*/ 	.byte	0x04, 0x17
        /*001a*/ 	.short	(.L_13 - .L_12)
.L_12:
        /*001c*/ 	.word	0x00000000
        /*0020*/ 	.short	0x0002
        /*0022*/ 	.short	0x0010
        /*0024*/ 	.byte	0x00, 0xf4, 0x21, 0x00


	//----- nvinfo : EIATTR_KPARAM_INFO
	.align		4
.L_13:
        /*0028*/ 	.byte	0x04, 0x17
        /*002a*/ 	.short	(.L_15 - .L_14)
.L_14:
        /*002c*/ 	.word	0x00000000
        /*0030*/ 	.short	0x0001
        /*0032*/ 	.short	0x0008
        /*0034*/ 	.byte	0x00, 0xf4, 0x21, 0x00


	//----- nvinfo : EIATTR_KPARAM_INFO
	.align		4
.L_15:
        /*0038*/ 	.byte	0x04, 0x17
        /*003a*/ 	.short	(.L_17 - .L_16)
.L_16:
        /*003c*/ 	.word	0x00000000
        /*0040*/ 	.short	0x0000
        /*0042*/ 	.short	0x0000
        /*0044*/ 	.byte	0x00, 0xf4, 0x21, 0x00


	//----- nvinfo : EIATTR_SPARSE_MMA_MASK
	.align		4
.L_17:
        /*0048*/ 	.byte	0x03, 0x50
        /*004a*/ 	.short	0x0000


	//----- nvinfo : EIATTR_MAXREG_COUNT
	.align		4
        /*004c*/ 	.byte	0x03, 0x1b
        /*004e*/ 	.short	0x00ff


	//----- nvinfo : EIATTR_COOP_GROUP_MASK_REGIDS
	.align		4
        /*0050*/ 	.byte	0x04, 0x29
        /*0052*/ 	.short	(.L_19 - .L_18)


	//   ....[0]....
.L_18:
        /*0054*/ 	.word	0xffffffff


	//   ....[1]....
        /*0058*/ 	.word	0xffffffff


	//   ....[2]....
        /*005c*/ 	.word	0xffffffff


	//   ....[3]....
        /*0060*/ 	.word	0xffffffff


	//   ....[4]....
        /*0064*/ 	.word	0xffffffff


	//   ....[5]....
        /*0068*/ 	.word	0xffffffff


	//----- nvinfo : EIATTR_COOP_GROUP_INSTR_OFFSETS
	.align		4
.L_19:
        /*006c*/ 	.byte	0x04, 0x28
        /*006e*/ 	.short	(.L_21 - .L_20)


	//   ....[0]....
.L_20:
        /*0070*/ 	.word	0x00000180


	//   ....[1]....
        /*0074*/ 	.word	0x000001a0


	//   ....[2]....
        /*0078*/ 	.word	0x000001d0


	//   ....[3]....
        /*007c*/ 	.word	0x00000200


	//   ....[4]....
        /*0080*/ 	.word	0x00000230


	//   ....[5]....
        /*0084*/ 	.word	0x000002a0


	//----- nvinfo : EIATTR_EXIT_INSTR_OFFSETS
	.align		4
.L_21:
        /*0088*/ 	.byte	0x04, 0x1c
        /*008a*/ 	.short	(.L_23 - .L_22)


	//   ....[0]....
.L_22:
        /*008c*/ 	.word	0x00000310


	//   ....[1]....
        /*0090*/ 	.word	0x00000360


	//----- nvinfo : EIATTR_REQNTID
	.align		4
.L_23:
        /*0094*/ 	.byte	0x04, 0x10
        /*0096*/ 	.short	(.L_25 - .L_24)
.L_24:
        /*0098*/ 	.word	0x00000040
        /*009c*/ 	.word	0x00000001
        /*00a0*/ 	.word	0x00000001


	//----- nvinfo : EIATTR_CBANK_PARAM_SIZE
	.align		4
.L_25:
        /*00a4*/ 	.byte	0x03, 0x19
        /*00a6*/ 	.short	0x001c


	//----- nvinfo : EIATTR_PARAM_CBANK
	.align		4
        /*00a8*/ 	.byte	0x04, 0x0a
        /*00aa*/ 	.short	(.L_27 - .L_26)
	.align		4
.L_26:
        /*00ac*/ 	.word	index@(.nv.constant0.triton_per_fused_mse_loss_0)
        /*00b0*/ 	.short	0x0210
        /*00b2*/ 	.short	0x001c


	//----- nvinfo : EIATTR_SW_WAR
	.align		4
.L_27:
        /*00b4*/ 	.byte	0x04, 0x36
        /*00b6*/ 	.short	(.L_29 - .L_28)
.L_28:
        /*00b8*/ 	.word	0x00000008
.L_29:


//--------------------- .nv.callgraph             --------------------------
	.section	.nv.callgraph,"",@"SHT_CUDA_CALLGRAPH"
	.align	4
	.sectionentsize	8
	.align		4
        /*0000*/ 	.word	0x00000000
	.align		4
        /*0004*/ 	.word	0xffffffff
	.align		4
        /*0008*/ 	.word	0x00000000
	.align		4
        /*000c*/ 	.word	0xfffffffe
	.align		4
        /*0010*/ 	.word	0x00000000
	.align		4
        /*0014*/ 	.word	0xfffffffd
	.align		4
        /*0018*/ 	.word	0x00000000
	.align		4
        /*001c*/ 	.word	0xfffffffc


//--------------------- .text.triton_per_fused_mse_loss_0 --------------------------
	.section	.text.triton_per_fused_mse_loss_0,"ax",@progbits
	.sectionflags	@"SHF_BARRIERS=1"
	.align	128
        .global         triton_per_fused_mse_loss_0
        .type           triton_per_fused_mse_loss_0,@function
        .size           triton_per_fused_mse_loss_0,(.L_x_1 - triton_per_fused_mse_loss_0)
        .other          triton_per_fused_mse_loss_0,@"STO_CUDA_ENTRY STV_DEFAULT"
triton_per_fused_mse_loss_0:
.text.triton_per_fused_mse_loss_0:
[----:B------:R-:W0:Y:S02]  /*0000*/  LDC R1, c[0x0][0x28] ;  /* 0x00000a00ff017b82 */ /* 0x000e240000000800 */
[----:B------:R-:W1:Y:S01]  /*0010*/  S2R R13, SR_TID.X ;  /* 0x00000000000d7919 */ /* 0x000e620000002100 */
[----:B------:R-:W2:Y:S01]  /*0020*/  LDC.64 R4, c[0x0][0x218] ;  /* 0x00008600ff047b82 */ /* 0x000ea20000000a00 */
[----:B------:R-:W-:-:S07]  /*0030*/  ULDC.64 UR6, c[0x0][0x208] ;  /* 0x0000820000067ab9 */ /* 0x000fce0000000a00 */
[----:B------:R-:W3:Y:S01]  /*0040*/  LDC.64 R8, c[0x0][0x220] ;  /* 0x00008800ff087b82 */ /* 0x000ee20000000a00 */
[----:B-1----:R-:W-:-:S04]  /*0050*/  SHF.L.U32 R0, R13, 0x2, RZ ;  /* 0x000000020d007819 */ /* 0x002fc800000006ff */
[----:B------:R-:W-:-:S05]  /*0060*/  LOP3.LUT R3, R0, 0xfc, RZ, 0xc0, !PT ;  /* 0x000000fc00037812 */ /* 0x000fca00078ec0ff */
[----:B--2---:R-:W-:-:S04]  /*0070*/  IMAD.WIDE.U32 R4, R3, 0x4, R4 ;  /* 0x0000000403047825 */ /* 0x004fc800078e0004 */
[----:B---3--:R-:W-:Y:S02]  /*0080*/  IMAD.WIDE.U32 R8, R3, 0x4, R8 ;  /* 0x0000000403087825 */ /* 0x008fe400078e0008 */
[----:B------:R-:W2:Y:S04]  /*0090*/  LDG.E.128 R4, desc[UR6][R4.64] ;  /* 0x0000000604047981 */ /* 0x000ea8000c1e1d00 */
[----:B------:R-:W2:Y:S01]  /*00a0*/  LDG.E.128 R8, desc[UR6][R8.64] ;  /* 0x0000000608087981 */ /* 0x000ea2000c1e1d00 */
[----:B------:R-:W1:Y:S01]  /*00b0*/  S2UR UR5, SR_CgaCtaId ;  /* 0x00000000000579c3 */ /* 0x000e620000008800 */
[C---:B------:R-:W-:Y:S01]  /*00c0*/  LOP3.LUT P0, RZ, R13.reuse, 0x1f, RZ, 0xc0, !PT ;  /* 0x0000001f0dff7812 */ /* 0x040fe2000780c0ff */
[----:B------:R-:W-:Y:S01]  /*00d0*/  UMOV UR4, 0x400 ;  /* 0x0000040000047882 */ /* 0x000fe20000000000 */
[----:B------:R-:W-:Y:S01]  /*00e0*/  ISETP.GE.AND P1, PT, R13, 0x2, PT ;  /* 0x000000020d00780c */ /* 0x000fe20003f26270 */
[----:B-1----:R-:W-:Y:S01]  /*00f0*/  UPRMT UR4, UR5, 0x654, UR4 ;  /* 0x0000065405047896 */ /* 0x002fe20008000004 */
[----:B--2---:R-:W-:Y:S01]  /*0100*/  FADD R12, R5, -R9 ;  /* 0x80000009050c7221 */ /* 0x004fe20000000000 */
[----:B------:R-:W-:Y:S01]  /*0110*/  FADD R3, R4, -R8 ;  /* 0x8000000804037221 */ /* 0x000fe20000000000 */
[----:B------:R-:W-:Y:S01]  /*0120*/  FADD R6, R6, -R10 ;  /* 0x8000000a06067221 */ /* 0x000fe20000000000 */
[----:B------:R-:W-:Y:S01]  /*0130*/  FADD R7, R7, -R11 ;  /* 0x8000000b07077221 */ /* 0x000fe20000000000 */
[----:B------:R-:W-:-:S04]  /*0140*/  FMUL R12, R12, R12 ;  /* 0x0000000c0c0c7220 */ /* 0x000fc80000400000 */
[----:B------:R-:W-:-:S04]  /*0150*/  FFMA R3, R3, R3, R12 ;  /* 0x0000000303037223 */ /* 0x000fc8000000000c */
[----:B------:R-:W-:-:S04]  /*0160*/  FFMA R6, R6, R6, R3 ;  /* 0x0000000606067223 */ /* 0x000fc80000000003 */
[----:B------:R-:W-:-:S05]  /*0170*/  FFMA R6, R7, R7, R6 ;  /* 0x0000000707067223 */ /* 0x000fca0000000006 */
[----:B------:R-:W1:Y:S02]  /*0180*/  SHFL.BFLY PT, R3, R6, 0x10, 0x1f ;  /* 0x0e001f0006037f89 */ /* 0x000e6400000e0000 */
[----:B-1----:R-:W-:-:S05]  /*0190*/  FADD R3, R6, R3 ;  /* 0x0000000306037221 */ /* 0x002fca0000000000 */
[----:B------:R-:W1:Y:S02]  /*01a0*/  SHFL.BFLY PT, R4, R3, 0x8, 0x1f ;  /* 0x0d001f0003047f89 */ /* 0x000e6400000e0000 */
[----:B-1----:R-:W-:Y:S01]  /*01b0*/  FADD R4, R3, R4 ;  /* 0x0000000403047221 */ /* 0x002fe20000000000 */
[----:B------:R-:W-:-:S04]  /*01c0*/  SHF.R.U32.HI R3, RZ, 0x3, R13 ;  /* 0x00000003ff037819 */ /* 0x000fc8000001160d */
[----:B------:R-:W1:Y:S02]  /*01d0*/  SHFL.BFLY PT, R5, R4, 0x4, 0x1f ;  /* 0x0c801f0004057f89 */ /* 0x000e6400000e0000 */
[----:B-1----:R-:W-:Y:S01]  /*01e0*/  FADD R5, R4, R5 ;  /* 0x0000000504057221 */ /* 0x002fe20000000000 */
[----:B------:R-:W-:-:S04]  /*01f0*/  LOP3.LUT R4, R3, 0x4, RZ, 0xc0, !PT ;  /* 0x0000000403047812 */ /* 0x000fc800078ec0ff */
[----:B------:R-:W1:Y:S02]  /*0200*/  SHFL.BFLY PT, R8, R5, 0x2, 0x1f ;  /* 0x0c401f0005087f89 */ /* 0x000e6400000e0000 */
[----:B-1----:R-:W-:Y:S01]  /*0210*/  FADD R8, R5, R8 ;  /* 0x0000000805087221 */ /* 0x002fe20000000000 */
[----:B------:R-:W-:-:S04]  /*0220*/  LOP3.LUT R5, R13, 0x1, RZ, 0xc0, !PT ;  /* 0x000000010d057812 */ /* 0x000fc800078ec0ff */
[----:B------:R-:W1:Y:S02]  /*0230*/  SHFL.BFLY PT, R7, R8, 0x1, 0x1f ;  /* 0x0c201f0008077f89 */ /* 0x000e6400000e0000 */
[----:B-1----:R-:W-:-:S05]  /*0240*/  FADD R7, R8, R7 ;  /* 0x0000000708077221 */ /* 0x002fca0000000000 */
[----:B------:R-:W-:Y:S01]  /*0250*/  @!P0 STS [R4+UR4], R7 ;  /* 0x0000000704008988 */ /* 0x000fe20008000804 */
[----:B------:R-:W-:Y:S01]  /*0260*/  BAR.SYNC.DEFER_BLOCKING 0x0 ;  /* 0x0000000000007b1d */ /* 0x000fe20000010000 */
[----:B------:R-:W-:-:S04]  /*0270*/  ISETP.NE.U32.AND P0, PT, R5, 0x1, PT ;  /* 0x000000010500780c */ /* 0x000fc80003f05070 */
[----:B------:R-:W-:Y:S01]  /*0280*/  ISETP.LT.AND P0, PT, R13, 0x2, P0 ;  /* 0x000000020d00780c */ /* 0x000fe20000701270 */
[----:B------:R-:W1:Y:S04]  /*0290*/  @!P1 LDS R2, [R0+UR4] ;  /* 0x0000000400029984 */ /* 0x000e680008000800 */
[----:B-1----:R-:W1:Y:S02]  /*02a0*/  SHFL.BFLY PT, R3, R2, 0x1, 0x1f ;  /* 0x0c201f0002037f89 */ /* 0x002e6400000e0000 */
[----:B-1----:R-:W-:-:S06]  /*02b0*/  FADD R3, R2, R3 ;  /* 0x0000000302037221 */ /* 0x002fcc0000000000 */
[----:B------:R1:W-:Y:S01]  /*02c0*/  @P0 STS [R0+UR4], R3 ;  /* 0x0000000300000988 */ /* 0x0003e20008000804 */
[----:B------:R-:W-:Y:S01]  /*02d0*/  BAR.SYNC.DEFER_BLOCKING 0x0 ;  /* 0x0000000000007b1d */ /* 0x000fe20000010000 */
[----:B------:R-:W-:-:S05]  /*02e0*/  LOP3.LUT P0, RZ, R13, 0x3f, RZ, 0xc0, !PT ;  /* 0x0000003f0dff7812 */ /* 0x000fca000780c0ff */
[----:B------:R-:W2:Y:S02]  /*02f0*/  LDS R5, [UR4] ;  /* 0x00000004ff057984 */ /* 0x000ea40008000800 */
[----:B------:R-:W-:Y:S06]  /*0300*/  BAR.SYNC.DEFER_BLOCKING 0x0 ;  /* 0x0000000000007b1d */ /* 0x000fec0000010000 */
[----:B-1----:R-:W-:Y:S05]  /*0310*/  @P0 EXIT ;  /* 0x000000000000094d */ /* 0x002fea0003800000 */
[----:B------:R-:W0:Y:S01]  /*0320*/  LDC.64 R2, c[0x0][0x210] ;  /* 0x00008400ff027b82 */ /* 0x000e220000000a00 */
[----:B--2---:R-:W-:-:S04]  /*0330*/  FADD R5, RZ, R5 ;  /* 0x00000005ff057221 */ /* 0x004fc80000000000 */
[----:B------:R-:W-:-:S05]  /*0340*/  FMUL R5, R5, 0.00390625 ;  /* 0x3b80000005057820 */ /* 0x000fca0000400000 */
[----:B0-----:R-:W-:Y:S01]  /*0350*/  STG.E desc[UR6][R2.64], R5 ;  /* 0x0000000502007986 */ /* 0x001fe2000c101906 */
[----:B------:R-:W-:Y:S05]  /*0360*/  EXIT ;  /* 0x000000000000794d */ /* 0x000fea0003800000 */
.L_x_0:
[----:B------:R-:W-:-:S00]  /*0370*/  BRA `(.L_x_0) ;  /* 0xfffffffc00fc7947 */ /* 0x000fc0000383ffff */
[----:B------:R-:W-:-:S00]  /*0380*/  NOP ;  /* 0x0000000000007918 */ /* 0x000fc00000000000 */
[----:B------:R-:W-:-:S00]  /*0390*/  NOP ;  /* 0x0000000000007918 */ /* 0x000fc00000000000 */
[----:B------:R-:W-:-:S00]  /*03a0*/  NOP ;  /* 0x0000000000007918 */ /* 0x000fc00000000000 */
[----:B------:R-:W-:-:S00]  /*03b0*/  NOP ;  /* 0x0000000000007918 */ /* 0x000fc00000000000 */
[----:B------:R-:W-:-:S00]  /*03c0*/  NOP ;  /* 0x0000000000007918 */ /* 0x000fc00000000000 */
[----:B------:R-:W-:-:S00]  /*03d0*/  NOP ;  /* 0x0000000000007918 */ /* 0x000fc00000000000 */
[----:B------:R-:W-:-:S00]  /*03e0*/  NOP ;  /* 0x0000000000007918 */ /* 0x000fc00000000000 */
[----:B------:R-:W-:-:S00]  /*03f0*/  NOP ;  /* 0x0000000000007918 */ /* 0x000fc00000000000 */
.L_x_1:


//--------------------- .nv.shared.triton_per_fused_mse_loss_0 --------------------------
	.section	.nv.shared.triton_per_fused_mse_loss_0,"aw",@nobits
	.sectionflags	@""
	.align	16
	.zero		1024


//--------------------- .nv.constant0.triton_per_fused_mse_loss_0 --------------------------
	.section	.nv.constant0.triton_per_fused_mse_loss_0,"a",@progbits
	.sectionflags	@""
	.align	4
.nv.constant0.triton_per_fused_mse_loss_0:
	.zero		556
